//
// Generated by NVIDIA NVVM Compiler
//
// Compiler Build ID: CL-36424714
// Cuda compilation tools, release 13.0, V13.0.88
// Based on NVVM 20.0.0
//

.version 9.0
.target sm_100
.address_size 64

	// .globl	_Z16reduction_kernelPKfPfi
.extern .shared .align 16 .b8 s_data[];

.visible .entry _Z16reduction_kernelPKfPfi(
	.param .u64 .ptr .align 1 _Z16reduction_kernelPKfPfi_param_0,
	.param .u64 .ptr .align 1 _Z16reduction_kernelPKfPfi_param_1,
	.param .u32 _Z16reduction_kernelPKfPfi_param_2
)
{
	.reg .pred 	%p<6>;
	.reg .b32 	%r<14>;
	.reg .b32 	%f<10>;
	.reg .b64 	%rd<7>;

	ld.param.u64 	%rd1, [_Z16reduction_kernelPKfPfi_param_0];
	ld.param.u64 	%rd2, [_Z16reduction_kernelPKfPfi_param_1];
	ld.param.u32 	%r7, [_Z16reduction_kernelPKfPfi_param_2];
	mov.u32 	%r1, %tid.x;
	mov.u32 	%r13, %ntid.x;
	mov.u32 	%r8, %ctaid.x;
	mad.lo.s32 	%r3, %r13, %r8, %r1;
	setp.ge.s32 	%p1, %r3, %r7;
	mov.f32 	%f9, 0f00000000;
	@%p1 bra 	$L__BB0_2;
	cvta.to.global.u64 	%rd3, %rd1;
	mul.wide.s32 	%rd4, %r3, 4;
	add.s64 	%rd5, %rd3, %rd4;
	ld.global.f32 	%f9, [%rd5];
$L__BB0_2:
	shl.b32 	%r9, %r1, 2;
	mov.u32 	%r10, s_data;
	add.s32 	%r4, %r10, %r9;
	st.shared.f32 	[%r4], %f9;
	setp.lt.u32 	%p2, %r13, 2;
	@%p2 bra 	$L__BB0_6;
$L__BB0_3:
	shr.u32 	%r6, %r13, 1;
	bar.sync 	0;
	setp.ge.u32 	%p3, %r1, %r6;
	@%p3 bra 	$L__BB0_5;
	shl.b32 	%r11, %r6, 2;
	add.s32 	%r12, %r4, %r11;
	ld.shared.f32 	%f4, [%r12];
	ld.shared.f32 	%f5, [%r4];
	add.f32 	%f6, %f4, %f5;
	st.shared.f32 	[%r4], %f6;
$L__BB0_5:
	setp.gt.u32 	%p4, %r13, 3;
	mov.u32 	%r13, %r6;
	@%p4 bra 	$L__BB0_3;
$L__BB0_6:
	setp.ne.s32 	%p5, %r1, 0;
	@%p5 bra 	$L__BB0_8;
	ld.shared.f32 	%f7, [s_data];
	cvta.to.global.u64 	%rd6, %rd2;
	atom.global.add.f32 	%f8, [%rd6], %f7;
$L__BB0_8:
	ret;

}


// ===== COMPILED SASS (sm_100) =====

	.target	sm_100

	.elftype	@"ET_EXEC"


//--------------------- .note.nv.tkinfo           --------------------------
	.section	.note.nv.tkinfo,"",@"SHT_NOTE"
	.sectionflags	@"SHF_NOTE_NV_TKINFO"
	.tkinfo
        /*0018*/ 	.word	0x00000002
        /*0030*/ 	.string	""
        /*0030*/ 	.string	"ptxas"
        /*0030*/ 	.string	"Cuda compilation tools, release 13.0, V13.0.88"
        /*0030*/ 	.string	"Build cuda_13.0.r13.0/compiler.36424714_0"
        /*0030*/ 	.string	"-arch sm_100 -m 64 "



//--------------------- .note.nv.cuinfo           --------------------------
	.section	.note.nv.cuinfo,"",@"SHT_NOTE"
	.sectionflags	@"SHF_NOTE_NV_CUINFO"
        /*0018*/ 	.short	0x0002
        /*001a*/ 	.short	0x0064
        /*001c*/ 	.short	0x0082
	.zero		2


//--------------------- .nv.info                  --------------------------
	.section	.nv.info,"",@"SHT_CUDA_INFO"
	.align	4


	//----- nvinfo : EIATTR_REGCOUNT
	.align		4
        /*0000*/ 	.byte	0x04, 0x2f
        /*0002*/ 	.short	(.L_1 - .L_0)
	.align		4
.L_0:
        /*0004*/ 	.word	index@(_Z16reduction_kernelPKfPfi)
        /*0008*/ 	.word	0x0000000a


	//----- nvinfo : EIATTR_FRAME_SIZE
	.align		4
.L_1:
        /*000c*/ 	.byte	0x04, 0x11
        /*000e*/ 	.short	(.L_3 - .L_2)
	.align		4
.L_2:
        /*0010*/ 	.word	index@(_Z16reduction_kernelPKfPfi)
        /*0014*/ 	.word	0x00000000


	//----- nvinfo : EIATTR_MIN_STACK_SIZE
	.align		4
.L_3:
        /*0018*/ 	.byte	0x04, 0x12
        /*001a*/ 	.short	(.L_5 - .L_4)
	.align		4
.L_4:
        /*001c*/ 	.word	index@(_Z16reduction_kernelPKfPfi)
        /*0020*/ 	.word	0x00000000
.L_5:


//--------------------- .nv.compat                --------------------------
	.section	.nv.compat,"",@"SHT_CUDA_COMPAT_INFO"
	.align	4
        /*0000*/ 	.byte	0x02, 0x09, 0x00, 0x00, 0x02, 0x02, 0x01, 0x00, 0x02, 0x05, 0x05, 0x00, 0x03, 0x07, 0x01, 0x01
        /*0010*/ 	.byte	0x02, 0x03, 0x00, 0x00, 0x02, 0x06, 0x01, 0x00, 0x04, 0x0b, 0x08, 0x00, 0x09, 0x00, 0x00, 0x00
        /*0020*/ 	.byte	0x00, 0x00, 0x00, 0x00


//--------------------- .nv.info._Z16reduction_kernelPKfPfi --------------------------
	.section	.nv.info._Z16reduction_kernelPKfPfi,"",@"SHT_CUDA_INFO"
	.sectionflags	@""
	.align	4


	//----- nvinfo : EIATTR_CUDA_API_VERSION
	.align		4
        /*0000*/ 	.byte	0x04, 0x37
        /*0002*/ 	.short	(.L_7 - .L_6)
.L_6:
        /*0004*/ 	.word	0x00000082


	//----- nvinfo : EIATTR_KPARAM_INFO
	.align		4
.L_7:
        /*0008*/ 	.byte	0x04, 0x17
        /*000a*/ 	.short	(.L_9 - .L_8)
.L_8:
        /*000c*/ 	.word	0x00000000
        /*0010*/ 	.short	0x0002
        /*0012*/ 	.short	0x0010
        /*0014*/ 	.byte	0x00, 0xf0, 0x11, 0x00


	//----- nvinfo : EIATTR_KPARAM_INFO
	.align		4
.L_9:
        /*0018*/ 	.byte	0x04, 0x17
        /*001a*/ 	.short	(.L_11 - .L_10)
.L_10:
        /*001c*/ 	.word	0x00000000
        /*0020*/ 	.short	0x0001
        /*0022*/ 	.short	0x0008
        /*0024*/ 	.byte	0x00, 0xf5, 0x21, 0x00


	//----- nvinfo : EIATTR_KPARAM_INFO
	.align		4
.L_11:
        /*0028*/ 	.byte	0x04, 0x17
        /*002a*/ 	.short	(.L_13 - .L_12)
.L_12:
        /*002c*/ 	.word	0x00000000
        /*0030*/ 	.short	0x0000
        /*0032*/ 	.short	0x0000
        /*0034*/ 	.byte	0x00, 0xf5, 0x21, 0x00


	//----- nvinfo : EIATTR_SPARSE_MMA_MASK
	.align		4
.L_13:
        /*0038*/ 	.byte	0x03, 0x50
        /*003a*/ 	.short	0x0000


	//----- nvinfo : EIATTR_MAXREG_COUNT
	.align		4
        /*003c*/ 	.byte	0x03, 0x1b
        /*003e*/ 	.short	0x00ff


	//----- nvinfo : EIATTR_NUM_BARRIERS
	.align		4
        /*0040*/ 	.byte	0x02, 0x4c
        /*0042*/ 	.byte	0x01
	.zero		1


	//----- nvinfo : EIATTR_MERCURY_ISA_VERSION
	.align		4
        /*0044*/ 	.byte	0x03, 0x5f
        /*0046*/ 	.short	0x0101


	//----- nvinfo : EIATTR_VRC_CTA_INIT_COUNT
	.align		4
        /*0048*/ 	.byte	0x02, 0x4a
	.zero		1
	.zero		1


	//----- nvinfo : EIATTR_EXIT_INSTR_OFFSETS
	.align		4
        /*004c*/ 	.byte	0x04, 0x1c
        /*004e*/ 	.short	(.L_15 - .L_14)


	//   ....[0]....
.L_14:
        /*0050*/ 	.word	0x00000200


	//   ....[1]....
        /*0054*/ 	.word	0x00000270


	//----- nvinfo : EIATTR_CBANK_PARAM_SIZE
	.align		4
.L_15:
        /*0058*/ 	.byte	0x03, 0x19
        /*005a*/ 	.short	0x0014


	//----- nvinfo : EIATTR_PARAM_CBANK
	.align		4
        /*005c*/ 	.byte	0x04, 0x0a
        /*005e*/ 	.short	(.L_17 - .L_16)
	.align		4
.L_16:
        /*0060*/ 	.word	index@(.nv.constant0._Z16reduction_kernelPKfPfi)
        /*0064*/ 	.short	0x0380
        /*0066*/ 	.short	0x0014


	//----- nvinfo : EIATTR_SW_WAR
	.align		4
.L_17:
        /*0068*/ 	.byte	0x04, 0x36
        /*006a*/ 	.short	(.L_19 - .L_18)
.L_18:
        /*006c*/ 	.word	0x00000008
.L_19:


//--------------------- .nv.callgraph             --------------------------
	.section	.nv.callgraph,"",@"SHT_CUDA_CALLGRAPH"
	.align	4
	.sectionentsize	8
	.align		4
        /*0000*/ 	.word	0x00000000
	.align		4
        /*0004*/ 	.word	0xffffffff
	.align		4
        /*0008*/ 	.word	0x00000000
	.align		4
        /*000c*/ 	.word	0xfffffffe
	.align		4
        /*0010*/ 	.word	0x00000000
	.align		4
        /*0014*/ 	.word	0xfffffffd
	.align		4
        /*0018*/ 	.word	0x00000000
	.align		4
        /*001c*/ 	.word	0xfffffffc


//--------------------- .text._Z16reduction_kernelPKfPfi --------------------------
	.section	.text._Z16reduction_kernelPKfPfi,"ax",@progbits
	.align	128
        .global         _Z16reduction_kernelPKfPfi
        .type           _Z16reduction_kernelPKfPfi,@function
        .size           _Z16reduction_kernelPKfPfi,(.L_x_3 - _Z16reduction_kernelPKfPfi)
        .other          _Z16reduction_kernelPKfPfi,@"STO_CUDA_ENTRY STV_DEFAULT"
_Z16reduction_kernelPKfPfi:
.text._Z16reduction_kernelPKfPfi:
[----:B------:R-:W-:Y:S01]  /*0000*/  LDC R1, c[0x0][0x37c] ;  /* 0x0000df00ff017b82 */ /* 0x000fe20000000800 */
[----:B------:R-:W0:Y:S01]  /*0010*/  S2R R6, SR_TID.X ;  /* 0x0000000000067919 */ /* 0x000e220000002100 */
[----:B------:R-:W0:Y:S01]  /*0020*/  LDCU UR8, c[0x0][0x360] ;  /* 0x00006c00ff0877ac */ /* 0x000e220008000800 */
[----:B------:R-:W-:Y:S01]  /*0030*/  IMAD.MOV.U32 R4, RZ, RZ, RZ ;  /* 0x000000ffff047224 */ /* 0x000fe200078e00ff */
[----:B------:R-:W0:Y:S01]  /*0040*/  S2R R5, SR_CTAID.X ;  /* 0x0000000000057919 */ /* 0x000e220000002500 */
[----:B------:R-:W1:Y:S01]  /*0050*/  LDCU UR4, c[0x0][0x390] ;  /* 0x00007200ff0477ac */ /* 0x000e620008000800 */
[----:B------:R-:W2:Y:S01]  /*0060*/  LDCU.64 UR6, c[0x0][0x358] ;  /* 0x00006b00ff0677ac */ /* 0x000ea20008000a00 */
[----:B0-----:R-:W-:-:S05]  /*0070*/  IMAD R5, R5, UR8, R6 ;  /* 0x0000000805057c24 */ /* 0x001fca000f8e0206 */
[----:B-1----:R-:W-:-:S13]  /*0080*/  ISETP.GE.AND P0, PT, R5, UR4, PT ;  /* 0x0000000405007c0c */ /* 0x002fda000bf06270 */
[----:B------:R-:W0:Y:S02]  /*0090*/  @!P0 LDC.64 R2, c[0x0][0x380] ;  /* 0x0000e000ff028b82 */ /* 0x000e240000000a00 */
[----:B0-----:R-:W-:-:S05]  /*00a0*/  @!P0 IMAD.WIDE R2, R5, 0x4, R2 ;  /* 0x0000000405028825 */ /* 0x001fca00078e0202 */
[----:B--2---:R-:W2:Y:S01]  /*00b0*/  @!P0 LDG.E R4, desc[UR6][R2.64] ;  /* 0x0000000602048981 */ /* 0x004ea2000c1e1900 */
[----:B------:R-:W0:Y:S01]  /*00c0*/  S2UR UR5, SR_CgaCtaId ;  /* 0x00000000000579c3 */ /* 0x000e220000008800 */
[----:B------:R-:W-:Y:S01]  /*00d0*/  UMOV UR4, 0x400 ;  /* 0x0000040000047882 */ /* 0x000fe20000000000 */
[----:B------:R-:W-:Y:S01]  /*00e0*/  IMAD.U32 R0, RZ, RZ, UR8 ;  /* 0x00000008ff007e24 */ /* 0x000fe2000f8e00ff */
[----:B------:R-:W-:-:S04]  /*00f0*/  ISETP.NE.AND P0, PT, R6, RZ, PT ;  /* 0x000000ff0600720c */ /* 0x000fc80003f05270 */
[----:B------:R-:W-:Y:S01]  /*0100*/  ISETP.GE.U32.AND P1, PT, R0, 0x2, PT ;  /* 0x000000020000780c */ /* 0x000fe20003f26070 */
[----:B0-----:R-:W-:-:S06]  /*0110*/  ULEA UR4, UR5, UR4, 0x18 ;  /* 0x0000000405047291 */ /* 0x001fcc000f8ec0ff */
[----:B------:R-:W-:-:S05]  /*0120*/  LEA R5, R6, UR4, 0x2 ;  /* 0x0000000406057c11 */ /* 0x000fca000f8e10ff */
[----:B--2---:R0:W-:Y:S01]  /*0130*/  STS [R5], R4 ;  /* 0x0000000405007388 */ /* 0x0041e20000000800 */
[----:B------:R-:W-:Y:S05]  /*0140*/  @!P1 BRA `(.L_x_0) ;  /* 0x00000000002c9947 */ /* 0x000fea0003800000 */
.L_x_1:
[----:B------:R-:W-:Y:S01]  /*0150*/  BAR.SYNC.DEFER_BLOCKING 0x0 ;  /* 0x0000000000007b1d */ /* 0x000fe20000010000 */
[----:B------:R-:W-:-:S04]  /*0160*/  SHF.R.U32.HI R7, RZ, 0x1, R0 ;  /* 0x00000001ff077819 */ /* 0x000fc80000011600 */
[----:B------:R-:W-:-:S13]  /*0170*/  ISETP.GE.U32.AND P1, PT, R6, R7, PT ;  /* 0x000000070600720c */ /* 0x000fda0003f26070 */
[----:B------:R-:W-:Y:S01]  /*0180*/  @!P1 IMAD R2, R7, 0x4, R5 ;  /* 0x0000000407029824 */ /* 0x000fe200078e0205 */
[----:B------:R-:W-:Y:S05]  /*0190*/  @!P1 LDS R3, [R5] ;  /* 0x0000000005039984 */ /* 0x000fea0000000800 */
[----:B------:R-:W0:Y:S02]  /*01a0*/  @!P1 LDS R2, [R2] ;  /* 0x0000000002029984 */ /* 0x000e240000000800 */
[----:B0-----:R-:W-:-:S05]  /*01b0*/  @!P1 FADD R4, R2, R3 ;  /* 0x0000000302049221 */ /* 0x001fca0000000000 */
[----:B------:R1:W-:Y:S01]  /*01c0*/  @!P1 STS [R5], R4 ;  /* 0x0000000405009388 */ /* 0x0003e20000000800 */
[----:B------:R-:W-:Y:S01]  /*01d0*/  ISETP.GT.U32.AND P1, PT, R0, 0x3, PT ;  /* 0x000000030000780c */ /* 0x000fe20003f24070 */
[----:B------:R-:W-:-:S12]  /*01e0*/  IMAD.MOV.U32 R0, RZ, RZ, R7 ;  /* 0x000000ffff007224 */ /* 0x000fd800078e0007 */
[----:B-1----:R-:W-:Y:S05]  /*01f0*/  @P1 BRA `(.L_x_1) ;  /* 0xfffffffc00d41947 */ /* 0x002fea000383ffff */
.L_x_0:
[----:B------:R-:W-:Y:S05]  /*0200*/  @P0 EXIT ;  /* 0x000000000000094d */ /* 0x000fea0003800000 */
[----:B------:R-:W1:Y:S01]  /*0210*/  S2UR UR5, SR_CgaCtaId ;  /* 0x00000000000579c3 */ /* 0x000e620000008800 */
[----:B------:R-:W-:-:S07]  /*0220*/  UMOV UR4, 0x400 ;  /* 0x0000040000047882 */ /* 0x000fce0000000000 */
[----:B------:R-:W2:Y:S01]  /*0230*/  LDC.64 R2, c[0x0][0x388] ;  /* 0x0000e200ff027b82 */ /* 0x000ea20000000a00 */
[----:B-1----:R-:W-:-:S09]  /*0240*/  ULEA UR4, UR5, UR4, 0x18 ;  /* 0x0000000405047291 */ /* 0x002fd2000f8ec0ff */
[----:B0-----:R-:W2:Y:S04]  /*0250*/  LDS R5, [UR4] ;  /* 0x00000004ff057984 */ /* 0x001ea80008000800 */
[----:B--2---:R-:W-:Y:S01]  /*0260*/  REDG.E.ADD.F32.FTZ.RN.STRONG.GPU desc[UR6][R2.64], R5 ;  /* 0x00000005020079a6 */ /* 0x004fe2000c12f306 */
[----:B------:R-:W-:Y:S05]  /*0270*/  EXIT ;  /* 0x000000000000794d */ /* 0x000fea0003800000 */
.L_x_2:
[----:B------:R-:W-:-:S00]  /*0280*/  BRA `(.L_x_2) ;  /* 0xfffffffc00fc7947 */ /* 0x000fc0000383ffff */
[----:B------:R-:W-:-:S00]  /*0290*/  NOP ;  /* 0x0000000000007918 */ /* 0x000fc00000000000 */
        /* <DEDUP_REMOVED lines=14> */
.L_x_3:


//--------------------- .nv.shared._Z16reduction_kernelPKfPfi --------------------------
	.section	.nv.shared._Z16reduction_kernelPKfPfi,"aw",@nobits
	.sectionflags	@""
	.align	16
	.zero		1024


//--------------------- .nv.shared.reserved.0     --------------------------
	.section	.nv.shared.reserved.0,"aw",@nobits
	.weak		__nv_reservedSMEM_offset_0_alias
	.size		__nv_reservedSMEM_offset_0_alias, 0, 64
	.other		__nv_reservedSMEM_offset_0_alias,@"STO_CUDA_RESERVED_SHARED STV_DEFAULT"
__nv_reservedSMEM_offset_0_alias:
	.zero		0
	.zero		64


//--------------------- .nv.constant0._Z16reduction_kernelPKfPfi --------------------------
	.section	.nv.constant0._Z16reduction_kernelPKfPfi,"a",@progbits
	.sectionflags	@""
	.align	4
.nv.constant0._Z16reduction_kernelPKfPfi:
	.zero		916


//--------------------- SYMBOLS --------------------------

	.type		.nv.reservedSmem.offset0,@object
	.size		.nv.reservedSmem.offset0,0x4
	.type		.nv.reservedSmem.cap,@object
	.size		.nv.reservedSmem.cap,0x4
